//
// Generated by NVIDIA NVVM Compiler
//
// Compiler Build ID: CL-36424714
// Cuda compilation tools, release 13.0, V13.0.88
// Based on NVVM 20.0.0
//

.version 9.0
.target sm_100
.address_size 64

	// .globl	_Z10calculoGPUfffiPf

.visible .entry _Z10calculoGPUfffiPf(
	.param .f32 _Z10calculoGPUfffiPf_param_0,
	.param .f32 _Z10calculoGPUfffiPf_param_1,
	.param .f32 _Z10calculoGPUfffiPf_param_2,
	.param .u32 _Z10calculoGPUfffiPf_param_3,
	.param .u64 .ptr .align 1 _Z10calculoGPUfffiPf_param_4
)
{
	.reg .pred 	%p<33>;
	.reg .b32 	%r<63>;
	.reg .b32 	%f<180>;
	.reg .b64 	%rd<5>;

	ld.param.f32 	%f33, [_Z10calculoGPUfffiPf_param_1];
	ld.param.f32 	%f34, [_Z10calculoGPUfffiPf_param_2];
	ld.param.u32 	%r19, [_Z10calculoGPUfffiPf_param_3];
	ld.param.u64 	%rd2, [_Z10calculoGPUfffiPf_param_4];
	cvta.to.global.u64 	%rd1, %rd2;
	mov.u32 	%r20, %tid.x;
	mov.u32 	%r21, %ctaid.x;
	mov.u32 	%r22, %ntid.x;
	mad.lo.s32 	%r1, %r21, %r22, %r20;
	setp.ne.s32 	%p1, %r1, 0;
	@%p1 bra 	$L__BB0_2;
	st.global.f32 	[%rd1], %f33;
	bra.uni 	$L__BB0_27;
$L__BB0_2:
	setp.ge.s32 	%p2, %r1, %r19;
	@%p2 bra 	$L__BB0_27;
	setp.lt.s32 	%p3, %r1, 2;
	mov.f32 	%f179, 0f00000000;
	@%p3 bra 	$L__BB0_26;
	mov.f32 	%f38, 0f32CD8C70;
	mov.f32 	%f39, 0f3ED90735;
	mul.rn.f32 	%f40, %f39, %f38;
	mov.f32 	%f41, 0f3DBDD9BD;
	mov.f32 	%f42, 0f3DF9B38D;
	mul.rn.f32 	%f43, %f42, %f41;
	fma.rn.f32 	%f44, %f40, 0f3FB8AA3B, 0f33773EAE;
	fma.rn.f32 	%f45, 0f3E9BE32A, 0f32A55E34, %f44;
	mul.f32 	%f46, %f43, 0f40400000;
	fma.rn.f32 	%f47, %f46, %f40, %f45;
	fma.rn.f32 	%f48, %f43, 0f3E9BE32A, %f47;
	mov.f32 	%f49, 0f3FB83977;
	add.rn.f32 	%f1, %f49, %f48;
	mov.f32 	%f50, 0fBFB83977;
	add.rn.f32 	%f51, %f1, %f50;
	neg.f32 	%f52, %f51;
	add.rn.f32 	%f2, %f48, %f52;
	add.s32 	%r2, %r1, -1;
	add.s32 	%r24, %r1, -2;
	and.b32  	%r3, %r2, 3;
	setp.lt.u32 	%p4, %r24, 3;
	mov.b32 	%r60, 1;
	mov.f32 	%f179, 0f00000000;
	@%p4 bra 	$L__BB0_20;
	and.b32  	%r27, %r2, -4;
	neg.s32 	%r59, %r27;
	mov.f32 	%f179, 0f00000000;
	mov.b32 	%r58, -1;
	mov.b32 	%r57, 0;
$L__BB0_6:
	add.s32 	%r28, %r58, 1;
	cvt.rn.f32.s32 	%f55, %r28;
	mul.f32 	%f4, %f34, %f55;
	setp.eq.f32 	%p5, %f4, 0f00000000;
	mov.f32 	%f171, 0f3F800000;
	@%p5 bra 	$L__BB0_9;
	mul.rn.f32 	%f56, %f1, %f4;
	cvt.rni.f32.f32 	%f57, %f56;
	sub.f32 	%f58, %f56, %f57;
	neg.f32 	%f59, %f56;
	fma.rn.f32 	%f60, %f1, %f4, %f59;
	fma.rn.f32 	%f61, %f2, %f4, %f60;
	add.f32 	%f62, %f58, %f61;
	setp.gt.f32 	%p6, %f57, 0f00000000;
	selp.b32 	%r29, 0, -2097152000, %p6;
	abs.f32 	%f63, %f4;
	setp.num.f32 	%p7, %f63, %f63;
	setp.lt.f32 	%p8, %f56, 0f00000000;
	selp.f32 	%f64, 0f00000000, 0f7F800000, %p8;
	abs.f32 	%f65, %f56;
	setp.gt.f32 	%p9, %f65, 0f43180000;
	cvt.rzi.s32.f32 	%r30, %f57;
	shl.b32 	%r31, %r30, 23;
	sub.s32 	%r32, %r31, %r29;
	mov.b32 	%f66, %r32;
	add.s32 	%r33, %r29, 2130706432;
	mov.b32 	%f67, %r33;
	fma.rn.f32 	%f68, %f62, 0f391FCB8E, 0f3AAF85ED;
	fma.rn.f32 	%f69, %f68, %f62, 0f3C1D9856;
	fma.rn.f32 	%f70, %f69, %f62, 0f3D6357BB;
	fma.rn.f32 	%f71, %f70, %f62, 0f3E75FDEC;
	fma.rn.f32 	%f72, %f71, %f62, 0f3F317218;
	fma.rn.f32 	%f73, %f72, %f62, 0f3F800000;
	mul.f32 	%f74, %f73, %f67;
	mul.f32 	%f75, %f74, %f66;
	selp.f32 	%f171, %f64, %f75, %p9;
	@%p7 bra 	$L__BB0_9;
	mov.f32 	%f76, 0f402DF854;
	add.rn.f32 	%f171, %f76, %f4;
$L__BB0_9:
	add.f32 	%f8, %f179, %f171;
	cvt.rn.f32.s32 	%f78, %r58;
	mul.f32 	%f9, %f34, %f78;
	setp.eq.f32 	%p10, %f9, 0f00000000;
	mov.f32 	%f172, 0f3F800000;
	@%p10 bra 	$L__BB0_12;
	mul.rn.f32 	%f79, %f1, %f9;
	cvt.rni.f32.f32 	%f80, %f79;
	sub.f32 	%f81, %f79, %f80;
	neg.f32 	%f82, %f79;
	fma.rn.f32 	%f83, %f1, %f9, %f82;
	fma.rn.f32 	%f84, %f2, %f9, %f83;
	add.f32 	%f85, %f81, %f84;
	setp.gt.f32 	%p11, %f80, 0f00000000;
	selp.b32 	%r34, 0, -2097152000, %p11;
	abs.f32 	%f86, %f9;
	setp.num.f32 	%p12, %f86, %f86;
	setp.lt.f32 	%p13, %f79, 0f00000000;
	selp.f32 	%f87, 0f00000000, 0f7F800000, %p13;
	abs.f32 	%f88, %f79;
	setp.gt.f32 	%p14, %f88, 0f43180000;
	cvt.rzi.s32.f32 	%r35, %f80;
	shl.b32 	%r36, %r35, 23;
	sub.s32 	%r37, %r36, %r34;
	mov.b32 	%f89, %r37;
	add.s32 	%r38, %r34, 2130706432;
	mov.b32 	%f90, %r38;
	fma.rn.f32 	%f91, %f85, 0f391FCB8E, 0f3AAF85ED;
	fma.rn.f32 	%f92, %f91, %f85, 0f3C1D9856;
	fma.rn.f32 	%f93, %f92, %f85, 0f3D6357BB;
	fma.rn.f32 	%f94, %f93, %f85, 0f3E75FDEC;
	fma.rn.f32 	%f95, %f94, %f85, 0f3F317218;
	fma.rn.f32 	%f96, %f95, %f85, 0f3F800000;
	mul.f32 	%f97, %f96, %f90;
	mul.f32 	%f98, %f97, %f89;
	selp.f32 	%f172, %f87, %f98, %p14;
	@%p12 bra 	$L__BB0_12;
	mov.f32 	%f99, 0f402DF854;
	add.rn.f32 	%f172, %f99, %f9;
$L__BB0_12:
	add.f32 	%f13, %f8, %f172;
	add.s32 	%r39, %r58, -1;
	cvt.rn.f32.s32 	%f101, %r39;
	mul.f32 	%f14, %f34, %f101;
	setp.eq.f32 	%p15, %f14, 0f00000000;
	mov.f32 	%f173, 0f3F800000;
	@%p15 bra 	$L__BB0_15;
	mul.rn.f32 	%f102, %f1, %f14;
	cvt.rni.f32.f32 	%f103, %f102;
	sub.f32 	%f104, %f102, %f103;
	neg.f32 	%f105, %f102;
	fma.rn.f32 	%f106, %f1, %f14, %f105;
	fma.rn.f32 	%f107, %f2, %f14, %f106;
	add.f32 	%f108, %f104, %f107;
	setp.gt.f32 	%p16, %f103, 0f00000000;
	selp.b32 	%r40, 0, -2097152000, %p16;
	abs.f32 	%f109, %f14;
	setp.num.f32 	%p17, %f109, %f109;
	setp.lt.f32 	%p18, %f102, 0f00000000;
	selp.f32 	%f110, 0f00000000, 0f7F800000, %p18;
	abs.f32 	%f111, %f102;
	setp.gt.f32 	%p19, %f111, 0f43180000;
	cvt.rzi.s32.f32 	%r41, %f103;
	shl.b32 	%r42, %r41, 23;
	sub.s32 	%r43, %r42, %r40;
	mov.b32 	%f112, %r43;
	add.s32 	%r44, %r40, 2130706432;
	mov.b32 	%f113, %r44;
	fma.rn.f32 	%f114, %f108, 0f391FCB8E, 0f3AAF85ED;
	fma.rn.f32 	%f115, %f114, %f108, 0f3C1D9856;
	fma.rn.f32 	%f116, %f115, %f108, 0f3D6357BB;
	fma.rn.f32 	%f117, %f116, %f108, 0f3E75FDEC;
	fma.rn.f32 	%f118, %f117, %f108, 0f3F317218;
	fma.rn.f32 	%f119, %f118, %f108, 0f3F800000;
	mul.f32 	%f120, %f119, %f113;
	mul.f32 	%f121, %f120, %f112;
	selp.f32 	%f173, %f110, %f121, %p19;
	@%p17 bra 	$L__BB0_15;
	mov.f32 	%f122, 0f402DF854;
	add.rn.f32 	%f173, %f122, %f14;
$L__BB0_15:
	add.f32 	%f18, %f13, %f173;
	add.s32 	%r45, %r58, -2;
	cvt.rn.f32.s32 	%f124, %r45;
	mul.f32 	%f19, %f34, %f124;
	setp.eq.f32 	%p20, %f19, 0f00000000;
	mov.f32 	%f174, 0f3F800000;
	@%p20 bra 	$L__BB0_18;
	mul.rn.f32 	%f125, %f1, %f19;
	cvt.rni.f32.f32 	%f126, %f125;
	sub.f32 	%f127, %f125, %f126;
	neg.f32 	%f128, %f125;
	fma.rn.f32 	%f129, %f1, %f19, %f128;
	fma.rn.f32 	%f130, %f2, %f19, %f129;
	add.f32 	%f131, %f127, %f130;
	setp.gt.f32 	%p21, %f126, 0f00000000;
	selp.b32 	%r46, 0, -2097152000, %p21;
	abs.f32 	%f132, %f19;
	setp.num.f32 	%p22, %f132, %f132;
	setp.lt.f32 	%p23, %f125, 0f00000000;
	selp.f32 	%f133, 0f00000000, 0f7F800000, %p23;
	abs.f32 	%f134, %f125;
	setp.gt.f32 	%p24, %f134, 0f43180000;
	cvt.rzi.s32.f32 	%r47, %f126;
	shl.b32 	%r48, %r47, 23;
	sub.s32 	%r49, %r48, %r46;
	mov.b32 	%f135, %r49;
	add.s32 	%r50, %r46, 2130706432;
	mov.b32 	%f136, %r50;
	fma.rn.f32 	%f137, %f131, 0f391FCB8E, 0f3AAF85ED;
	fma.rn.f32 	%f138, %f137, %f131, 0f3C1D9856;
	fma.rn.f32 	%f139, %f138, %f131, 0f3D6357BB;
	fma.rn.f32 	%f140, %f139, %f131, 0f3E75FDEC;
	fma.rn.f32 	%f141, %f140, %f131, 0f3F317218;
	fma.rn.f32 	%f142, %f141, %f131, 0f3F800000;
	mul.f32 	%f143, %f142, %f136;
	mul.f32 	%f144, %f143, %f135;
	selp.f32 	%f174, %f133, %f144, %p24;
	@%p22 bra 	$L__BB0_18;
	mov.f32 	%f145, 0f402DF854;
	add.rn.f32 	%f174, %f145, %f19;
$L__BB0_18:
	add.f32 	%f179, %f18, %f174;
	add.s32 	%r59, %r59, 4;
	add.s32 	%r58, %r58, -4;
	add.s32 	%r57, %r57, 4;
	setp.ne.s32 	%p25, %r59, 0;
	@%p25 bra 	$L__BB0_6;
	add.s32 	%r60, %r57, 1;
$L__BB0_20:
	setp.eq.s32 	%p26, %r3, 0;
	@%p26 bra 	$L__BB0_26;
	neg.s32 	%r62, %r60;
	neg.s32 	%r61, %r3;
$L__BB0_22:
	.pragma "nounroll";
	add.s32 	%r51, %r62, 1;
	cvt.rn.f32.s32 	%f147, %r51;
	mul.f32 	%f27, %f34, %f147;
	setp.eq.f32 	%p27, %f27, 0f00000000;
	mov.f32 	%f178, 0f3F800000;
	@%p27 bra 	$L__BB0_25;
	mul.rn.f32 	%f148, %f1, %f27;
	cvt.rni.f32.f32 	%f149, %f148;
	sub.f32 	%f150, %f148, %f149;
	neg.f32 	%f151, %f148;
	fma.rn.f32 	%f152, %f1, %f27, %f151;
	fma.rn.f32 	%f153, %f2, %f27, %f152;
	add.f32 	%f154, %f150, %f153;
	setp.gt.f32 	%p28, %f149, 0f00000000;
	selp.b32 	%r52, 0, -2097152000, %p28;
	abs.f32 	%f155, %f27;
	setp.num.f32 	%p29, %f155, %f155;
	setp.lt.f32 	%p30, %f148, 0f00000000;
	selp.f32 	%f156, 0f00000000, 0f7F800000, %p30;
	abs.f32 	%f157, %f148;
	setp.gt.f32 	%p31, %f157, 0f43180000;
	cvt.rzi.s32.f32 	%r53, %f149;
	shl.b32 	%r54, %r53, 23;
	sub.s32 	%r55, %r54, %r52;
	mov.b32 	%f158, %r55;
	add.s32 	%r56, %r52, 2130706432;
	mov.b32 	%f159, %r56;
	fma.rn.f32 	%f160, %f154, 0f391FCB8E, 0f3AAF85ED;
	fma.rn.f32 	%f161, %f160, %f154, 0f3C1D9856;
	fma.rn.f32 	%f162, %f161, %f154, 0f3D6357BB;
	fma.rn.f32 	%f163, %f162, %f154, 0f3E75FDEC;
	fma.rn.f32 	%f164, %f163, %f154, 0f3F317218;
	fma.rn.f32 	%f165, %f164, %f154, 0f3F800000;
	mul.f32 	%f166, %f165, %f159;
	mul.f32 	%f167, %f166, %f158;
	selp.f32 	%f178, %f156, %f167, %p31;
	@%p29 bra 	$L__BB0_25;
	mov.f32 	%f168, 0f402DF854;
	add.rn.f32 	%f178, %f168, %f27;
$L__BB0_25:
	add.f32 	%f179, %f179, %f178;
	add.s32 	%r62, %r62, -1;
	add.s32 	%r61, %r61, 1;
	setp.ne.s32 	%p32, %r61, 0;
	@%p32 bra 	$L__BB0_22;
$L__BB0_26:
	fma.rn.f32 	%f169, %f34, %f179, %f33;
	mul.wide.s32 	%rd3, %r1, 4;
	add.s64 	%rd4, %rd1, %rd3;
	st.global.f32 	[%rd4], %f169;
$L__BB0_27:
	ret;

}
	// .globl	_Z11calculoGPU2fffiPKfPf
.visible .entry _Z11calculoGPU2fffiPKfPf(
	.param .f32 _Z11calculoGPU2fffiPKfPf_param_0,
	.param .f32 _Z11calculoGPU2fffiPKfPf_param_1,
	.param .f32 _Z11calculoGPU2fffiPKfPf_param_2,
	.param .u32 _Z11calculoGPU2fffiPKfPf_param_3,
	.param .u64 .ptr .align 1 _Z11calculoGPU2fffiPKfPf_param_4,
	.param .u64 .ptr .align 1 _Z11calculoGPU2fffiPKfPf_param_5
)
{
	.reg .pred 	%p<3>;
	.reg .b32 	%r<6>;
	.reg .b32 	%f<5>;
	.reg .b64 	%rd<8>;

	ld.param.f32 	%f1, [_Z11calculoGPU2fffiPKfPf_param_1];
	ld.param.f32 	%f2, [_Z11calculoGPU2fffiPKfPf_param_2];
	ld.param.u32 	%r2, [_Z11calculoGPU2fffiPKfPf_param_3];
	ld.param.u64 	%rd2, [_Z11calculoGPU2fffiPKfPf_param_4];
	ld.param.u64 	%rd3, [_Z11calculoGPU2fffiPKfPf_param_5];
	cvta.to.global.u64 	%rd1, %rd3;
	mov.u32 	%r3, %tid.x;
	mov.u32 	%r4, %ctaid.x;
	mov.u32 	%r5, %ntid.x;
	mad.lo.s32 	%r1, %r4, %r5, %r3;
	setp.ne.s32 	%p1, %r1, 0;
	@%p1 bra 	$L__BB1_2;
	st.global.f32 	[%rd1], %f1;
	bra.uni 	$L__BB1_4;
$L__BB1_2:
	setp.ge.s32 	%p2, %r1, %r2;
	@%p2 bra 	$L__BB1_4;
	cvta.to.global.u64 	%rd4, %rd2;
	mul.wide.s32 	%rd5, %r1, 4;
	add.s64 	%rd6, %rd4, %rd5;
	ld.global.nc.f32 	%f3, [%rd6];
	fma.rn.f32 	%f4, %f2, %f3, %f1;
	add.s64 	%rd7, %rd1, %rd5;
	st.global.f32 	[%rd7], %f4;
$L__BB1_4:
	ret;

}


// ===== COMPILED SASS (sm_100) =====

	.target	sm_100

	.elftype	@"ET_EXEC"


//--------------------- .note.nv.tkinfo           --------------------------
	.section	.note.nv.tkinfo,"",@"SHT_NOTE"
	.sectionflags	@"SHF_NOTE_NV_TKINFO"
	.tkinfo
        /*0018*/ 	.word	0x00000002
        /*0030*/ 	.string	""
        /*0030*/ 	.string	"ptxas"
        /*0030*/ 	.string	"Cuda compilation tools, release 13.0, V13.0.88"
        /*0030*/ 	.string	"Build cuda_13.0.r13.0/compiler.36424714_0"
        /*0030*/ 	.string	"-arch sm_100 -m 64 "



//--------------------- .note.nv.cuinfo           --------------------------
	.section	.note.nv.cuinfo,"",@"SHT_NOTE"
	.sectionflags	@"SHF_NOTE_NV_CUINFO"
        /*0018*/ 	.short	0x0002
        /*001a*/ 	.short	0x0064
        /*001c*/ 	.short	0x0082
	.zero		2


//--------------------- .nv.info                  --------------------------
	.section	.nv.info,"",@"SHT_CUDA_INFO"
	.align	4


	//----- nvinfo : EIATTR_REGCOUNT
	.align		4
        /*0000*/ 	.byte	0x04, 0x2f
        /*0002*/ 	.short	(.L_1 - .L_0)
	.align		4
.L_0:
        /*0004*/ 	.word	index@(_Z10calculoGPUfffiPf)
        /*0008*/ 	.word	0x00000018


	//----- nvinfo : EIATTR_FRAME_SIZE
	.align		4
.L_1:
        /*000c*/ 	.byte	0x04, 0x11
        /*000e*/ 	.short	(.L_3 - .L_2)
	.align		4
.L_2:
        /*0010*/ 	.word	index@(_Z10calculoGPUfffiPf)
        /*0014*/ 	.word	0x00000000


	//----- nvinfo : EIATTR_REGCOUNT
	.align		4
.L_3:
        /*0018*/ 	.byte	0x04, 0x2f
        /*001a*/ 	.short	(.L_5 - .L_4)
	.align		4
.L_4:
        /*001c*/ 	.word	index@(_Z11calculoGPU2fffiPKfPf)
        /*0020*/ 	.word	0x0000000c


	//----- nvinfo : EIATTR_FRAME_SIZE
	.align		4
.L_5:
        /*0024*/ 	.byte	0x04, 0x11
        /*0026*/ 	.short	(.L_7 - .L_6)
	.align		4
.L_6:
        /*0028*/ 	.word	index@(_Z11calculoGPU2fffiPKfPf)
        /*002c*/ 	.word	0x00000000


	//----- nvinfo : EIATTR_MIN_STACK_SIZE
	.align		4
.L_7:
        /*0030*/ 	.byte	0x04, 0x12
        /*0032*/ 	.short	(.L_9 - .L_8)
	.align		4
.L_8:
        /*0034*/ 	.word	index@(_Z11calculoGPU2fffiPKfPf)
        /*0038*/ 	.word	0x00000000


	//----- nvinfo : EIATTR_MIN_STACK_SIZE
	.align		4
.L_9:
        /*003c*/ 	.byte	0x04, 0x12
        /*003e*/ 	.short	(.L_11 - .L_10)
	.align		4
.L_10:
        /*0040*/ 	.word	index@(_Z10calculoGPUfffiPf)
        /*0044*/ 	.word	0x00000000
.L_11:


//--------------------- .nv.compat                --------------------------
	.section	.nv.compat,"",@"SHT_CUDA_COMPAT_INFO"
	.align	4
        /*0000*/ 	.byte	0x02, 0x09, 0x00, 0x00, 0x02, 0x02, 0x01, 0x00, 0x02, 0x05, 0x05, 0x00, 0x03, 0x07, 0x01, 0x01
        /*0010*/ 	.byte	0x02, 0x03, 0x00, 0x00, 0x02, 0x06, 0x01, 0x00, 0x04, 0x0b, 0x08, 0x00, 0x01, 0x00, 0x00, 0x00
        /*0020*/ 	.byte	0x00, 0x00, 0x00, 0x00


//--------------------- .nv.info._Z11calculoGPU2fffiPKfPf --------------------------
	.section	.nv.info._Z11calculoGPU2fffiPKfPf,"",@"SHT_CUDA_INFO"
	.sectionflags	@""
	.align	4


	//----- nvinfo : EIATTR_CUDA_API_VERSION
	.align		4
        /*0000*/ 	.byte	0x04, 0x37
        /*0002*/ 	.short	(.L_13 - .L_12)
.L_12:
        /*0004*/ 	.word	0x00000082


	//----- nvinfo : EIATTR_KPARAM_INFO
	.align		4
.L_13:
        /*0008*/ 	.byte	0x04, 0x17
        /*000a*/ 	.short	(.L_15 - .L_14)
.L_14:
        /*000c*/ 	.word	0x00000000
        /*0010*/ 	.short	0x0005
        /*0012*/ 	.short	0x0018
        /*0014*/ 	.byte	0x00, 0xf5, 0x21, 0x00


	//----- nvinfo : EIATTR_KPARAM_INFO
	.align		4
.L_15:
        /*0018*/ 	.byte	0x04, 0x17
        /*001a*/ 	.short	(.L_17 - .L_16)
.L_16:
        /*001c*/ 	.word	0x00000000
        /*0020*/ 	.short	0x0004
        /*0022*/ 	.short	0x0010
        /*0024*/ 	.byte	0x00, 0xf5, 0x21, 0x00


	//----- nvinfo : EIATTR_KPARAM_INFO
	.align		4
.L_17:
        /*0028*/ 	.byte	0x04, 0x17
        /*002a*/ 	.short	(.L_19 - .L_18)
.L_18:
        /*002c*/ 	.word	0x00000000
        /*0030*/ 	.short	0x0003
        /*0032*/ 	.short	0x000c
        /*0034*/ 	.byte	0x00, 0xf0, 0x11, 0x00


	//----- nvinfo : EIATTR_KPARAM_INFO
	.align		4
.L_19:
        /*0038*/ 	.byte	0x04, 0x17
        /*003a*/ 	.short	(.L_21 - .L_20)
.L_20:
        /*003c*/ 	.word	0x00000000
        /*0040*/ 	.short	0x0002
        /*0042*/ 	.short	0x0008
        /*0044*/ 	.byte	0x00, 0xf0, 0x11, 0x00


	//----- nvinfo : EIATTR_KPARAM_INFO
	.align		4
.L_21:
        /*0048*/ 	.byte	0x04, 0x17
        /*004a*/ 	.short	(.L_23 - .L_22)
.L_22:
        /*004c*/ 	.word	0x00000000
        /*0050*/ 	.short	0x0001
        /*0052*/ 	.short	0x0004
        /*0054*/ 	.byte	0x00, 0xf0, 0x11, 0x00


	//----- nvinfo : EIATTR_KPARAM_INFO
	.align		4
.L_23:
        /*0058*/ 	.byte	0x04, 0x17
        /*005a*/ 	.short	(.L_25 - .L_24)
.L_24:
        /*005c*/ 	.word	0x00000000
        /*0060*/ 	.short	0x0000
        /*0062*/ 	.short	0x0000
        /*0064*/ 	.byte	0x00, 0xf0, 0x11, 0x00


	//----- nvinfo : EIATTR_SPARSE_MMA_MASK
	.align		4
.L_25:
        /*0068*/ 	.byte	0x03, 0x50
        /*006a*/ 	.short	0x0000


	//----- nvinfo : EIATTR_MAXREG_COUNT
	.align		4
        /*006c*/ 	.byte	0x03, 0x1b
        /*006e*/ 	.short	0x00ff


	//----- nvinfo : EIATTR_MERCURY_ISA_VERSION
	.align		4
        /*0070*/ 	.byte	0x03, 0x5f
        /*0072*/ 	.short	0x0101


	//----- nvinfo : EIATTR_VRC_CTA_INIT_COUNT
	.align		4
        /*0074*/ 	.byte	0x02, 0x4a
	.zero		1
	.zero		1


	//----- nvinfo : EIATTR_EXIT_INSTR_OFFSETS
	.align		4
        /*0078*/ 	.byte	0x04, 0x1c
        /*007a*/ 	.short	(.L_27 - .L_26)


	//   ....[0]....
.L_26:
        /*007c*/ 	.word	0x000000a0


	//   ....[1]....
        /*0080*/ 	.word	0x000000d0


	//   ....[2]....
        /*0084*/ 	.word	0x00000170


	//----- nvinfo : EIATTR_CBANK_PARAM_SIZE
	.align		4
.L_27:
        /*0088*/ 	.byte	0x03, 0x19
        /*008a*/ 	.short	0x0020


	//----- nvinfo : EIATTR_PARAM_CBANK
	.align		4
        /*008c*/ 	.byte	0x04, 0x0a
        /*008e*/ 	.short	(.L_29 - .L_28)
	.align		4
.L_28:
        /*0090*/ 	.word	index@(.nv.constant0._Z11calculoGPU2fffiPKfPf)
        /*0094*/ 	.short	0x0380
        /*0096*/ 	.short	0x0020


	//----- nvinfo : EIATTR_SW_WAR
	.align		4
.L_29:
        /*0098*/ 	.byte	0x04, 0x36
        /*009a*/ 	.short	(.L_31 - .L_30)
.L_30:
        /*009c*/ 	.word	0x00000008
.L_31:


//--------------------- .nv.info._Z10calculoGPUfffiPf --------------------------
	.section	.nv.info._Z10calculoGPUfffiPf,"",@"SHT_CUDA_INFO"
	.sectionflags	@""
	.align	4


	//----- nvinfo : EIATTR_CUDA_API_VERSION
	.align		4
        /*0000*/ 	.byte	0x04, 0x37
        /*0002*/ 	.short	(.L_33 - .L_32)
.L_32:
        /*0004*/ 	.word	0x00000082


	//----- nvinfo : EIATTR_KPARAM_INFO
	.align		4
.L_33:
        /*0008*/ 	.byte	0x04, 0x17
        /*000a*/ 	.short	(.L_35 - .L_34)
.L_34:
        /*000c*/ 	.word	0x00000000
        /*0010*/ 	.short	0x0004
        /*0012*/ 	.short	0x0010
        /*0014*/ 	.byte	0x00, 0xf5, 0x21, 0x00


	//----- nvinfo : EIATTR_KPARAM_INFO
	.align		4
.L_35:
        /*0018*/ 	.byte	0x04, 0x17
        /*001a*/ 	.short	(.L_37 - .L_36)
.L_36:
        /*001c*/ 	.word	0x00000000
        /*0020*/ 	.short	0x0003
        /*0022*/ 	.short	0x000c
        /*0024*/ 	.byte	0x00, 0xf0, 0x11, 0x00


	//----- nvinfo : EIATTR_KPARAM_INFO
	.align		4
.L_37:
        /*0028*/ 	.byte	0x04, 0x17
        /*002a*/ 	.short	(.L_39 - .L_38)
.L_38:
        /*002c*/ 	.word	0x00000000
        /*0030*/ 	.short	0x0002
        /*0032*/ 	.short	0x0008
        /*0034*/ 	.byte	0x00, 0xf0, 0x11, 0x00


	//----- nvinfo : EIATTR_KPARAM_INFO
	.align		4
.L_39:
        /*0038*/ 	.byte	0x04, 0x17
        /*003a*/ 	.short	(.L_41 - .L_40)
.L_40:
        /*003c*/ 	.word	0x00000000
        /*0040*/ 	.short	0x0001
        /*0042*/ 	.short	0x0004
        /*0044*/ 	.byte	0x00, 0xf0, 0x11, 0x00


	//----- nvinfo : EIATTR_KPARAM_INFO
	.align		4
.L_41:
        /*0048*/ 	.byte	0x04, 0x17
        /*004a*/ 	.short	(.L_43 - .L_42)
.L_42:
        /*004c*/ 	.word	0x00000000
        /*0050*/ 	.short	0x0000
        /*0052*/ 	.short	0x0000
        /*0054*/ 	.byte	0x00, 0xf0, 0x11, 0x00


	//----- nvinfo : EIATTR_SPARSE_MMA_MASK
	.align		4
.L_43:
        /*0058*/ 	.byte	0x03, 0x50
        /*005a*/ 	.short	0x0000


	//----- nvinfo : EIATTR_MAXREG_COUNT
	.align		4
        /*005c*/ 	.byte	0x03, 0x1b
        /*005e*/ 	.short	0x00ff


	//----- nvinfo : EIATTR_MERCURY_ISA_VERSION
	.align		4
        /*0060*/ 	.byte	0x03, 0x5f
        /*0062*/ 	.short	0x0101


	//----- nvinfo : EIATTR_VRC_CTA_INIT_COUNT
	.align		4
        /*0064*/ 	.byte	0x02, 0x4a
	.zero		1
	.zero		1


	//----- nvinfo : EIATTR_EXIT_INSTR_OFFSETS
	.align		4
        /*0068*/ 	.byte	0x04, 0x1c
        /*006a*/ 	.short	(.L_45 - .L_44)


	//   ....[0]....
.L_44:
        /*006c*/ 	.word	0x000000a0


	//   ....[1]....
        /*0070*/ 	.word	0x000000d0


	//   ....[2]....
        /*0074*/ 	.word	0x00000ec0


	//----- nvinfo : EIATTR_CRS_STACK_SIZE
	.align		4
.L_45:
        /*0078*/ 	.byte	0x04, 0x1e
        /*007a*/ 	.short	(.L_47 - .L_46)
.L_46:
        /*007c*/ 	.word	0x00000000


	//----- nvinfo : EIATTR_CBANK_PARAM_SIZE
	.align		4
.L_47:
        /*0080*/ 	.byte	0x03, 0x19
        /*0082*/ 	.short	0x0018


	//----- nvinfo : EIATTR_PARAM_CBANK
	.align		4
        /*0084*/ 	.byte	0x04, 0x0a
        /*0086*/ 	.short	(.L_49 - .L_48)
	.align		4
.L_48:
        /*0088*/ 	.word	index@(.nv.constant0._Z10calculoGPUfffiPf)
        /*008c*/ 	.short	0x0380
        /*008e*/ 	.short	0x0018


	//----- nvinfo : EIATTR_SW_WAR
	.align		4
.L_49:
        /*0090*/ 	.byte	0x04, 0x36
        /*0092*/ 	.short	(.L_51 - .L_50)
.L_50:
        /*0094*/ 	.word	0x00000008
.L_51:


//--------------------- .nv.callgraph             --------------------------
	.section	.nv.callgraph,"",@"SHT_CUDA_CALLGRAPH"
	.align	4
	.sectionentsize	8
	.align		4
        /*0000*/ 	.word	0x00000000
	.align		4
        /*0004*/ 	.word	0xffffffff
	.align		4
        /*0008*/ 	.word	0x00000000
	.align		4
        /*000c*/ 	.word	0xfffffffe
	.align		4
        /*0010*/ 	.word	0x00000000
	.align		4
        /*0014*/ 	.word	0xfffffffd
	.align		4
        /*0018*/ 	.word	0x00000000
	.align		4
        /*001c*/ 	.word	0xfffffffc


//--------------------- .text._Z11calculoGPU2fffiPKfPf --------------------------
	.section	.text._Z11calculoGPU2fffiPKfPf,"ax",@progbits
	.align	128
        .global         _Z11calculoGPU2fffiPKfPf
        .type           _Z11calculoGPU2fffiPKfPf,@function
        .size           _Z11calculoGPU2fffiPKfPf,(.L_x_19 - _Z11calculoGPU2fffiPKfPf)
        .other          _Z11calculoGPU2fffiPKfPf,@"STO_CUDA_ENTRY STV_DEFAULT"
_Z11calculoGPU2fffiPKfPf:
.text._Z11calculoGPU2fffiPKfPf:
[----:B------:R-:W-:Y:S01]  /*0000*/  LDC R1, c[0x0][0x37c] ;  /* 0x0000df00ff017b82 */ /* 0x000fe20000000800 */
[----:B------:R-:W0:Y:S07]  /*0010*/  S2R R7, SR_TID.X ;  /* 0x0000000000077919 */ /* 0x000e2e0000002100 */
[----:B------:R-:W0:Y:S08]  /*0020*/  S2UR UR4, SR_CTAID.X ;  /* 0x00000000000479c3 */ /* 0x000e300000002500 */
[----:B------:R-:W0:Y:S02]  /*0030*/  LDC R0, c[0x0][0x360] ;  /* 0x0000d800ff007b82 */ /* 0x000e240000000800 */
[----:B0-----:R-:W-:Y:S01]  /*0040*/  IMAD R7, R0, UR4, R7 ;  /* 0x0000000400077c24 */ /* 0x001fe2000f8e0207 */
[----:B------:R-:W0:Y:S04]  /*0050*/  LDCU.64 UR4, c[0x0][0x358] ;  /* 0x00006b00ff0477ac */ /* 0x000e280008000a00 */
[----:B------:R-:W-:-:S13]  /*0060*/  ISETP.NE.AND P0, PT, R7, RZ, PT ;  /* 0x000000ff0700720c */ /* 0x000fda0003f05270 */
[----:B------:R-:W0:Y:S08]  /*0070*/  @!P0 LDC R5, c[0x0][0x384] ;  /* 0x0000e100ff058b82 */ /* 0x000e300000000800 */
[----:B------:R-:W0:Y:S02]  /*0080*/  @!P0 LDC.64 R2, c[0x0][0x398] ;  /* 0x0000e600ff028b82 */ /* 0x000e240000000a00 */
[----:B0-----:R0:W-:Y:S01]  /*0090*/  @!P0 STG.E desc[UR4][R2.64], R5 ;  /* 0x0000000502008986 */ /* 0x0011e2000c101904 */
[----:B------:R-:W-:Y:S05]  /*00a0*/  @!P0 EXIT ;  /* 0x000000000000894d */ /* 0x000fea0003800000 */
[----:B------:R-:W1:Y:S02]  /*00b0*/  LDCU UR6, c[0x0][0x38c] ;  /* 0x00007180ff0677ac */ /* 0x000e640008000800 */
[----:B-1----:R-:W-:-:S13]  /*00c0*/  ISETP.GE.AND P0, PT, R7, UR6, PT ;  /* 0x0000000607007c0c */ /* 0x002fda000bf06270 */
[----:B------:R-:W-:Y:S05]  /*00d0*/  @P0 EXIT ;  /* 0x000000000000094d */ /* 0x000fea0003800000 */
[----:B0-----:R-:W0:Y:S01]  /*00e0*/  LDC.64 R2, c[0x0][0x390] ;  /* 0x0000e400ff027b82 */ /* 0x001e220000000a00 */
[----:B------:R-:W1:Y:S07]  /*00f0*/  LDCU UR6, c[0x0][0x388] ;  /* 0x00007100ff0677ac */ /* 0x000e6e0008000800 */
[----:B------:R-:W2:Y:S08]  /*0100*/  LDC.64 R4, c[0x0][0x398] ;  /* 0x0000e600ff047b82 */ /* 0x000eb00000000a00 */
[----:B------:R-:W1:Y:S01]  /*0110*/  LDC R9, c[0x0][0x384] ;  /* 0x0000e100ff097b82 */ /* 0x000e620000000800 */
[----:B0-----:R-:W-:-:S06]  /*0120*/  IMAD.WIDE R2, R7, 0x4, R2 ;  /* 0x0000000407027825 */ /* 0x001fcc00078e0202 */
[----:B------:R-:W1:Y:S01]  /*0130*/  LDG.E.CONSTANT R2, desc[UR4][R2.64] ;  /* 0x0000000402027981 */ /* 0x000e62000c1e9900 */
[----:B--2---:R-:W-:-:S04]  /*0140*/  IMAD.WIDE R4, R7, 0x4, R4 ;  /* 0x0000000407047825 */ /* 0x004fc800078e0204 */
[----:B-1----:R-:W-:-:S05]  /*0150*/  FFMA R7, R2, UR6, R9 ;  /* 0x0000000602077c23 */ /* 0x002fca0008000009 */
[----:B------:R-:W-:Y:S01]  /*0160*/  STG.E desc[UR4][R4.64], R7 ;  /* 0x0000000704007986 */ /* 0x000fe2000c101904 */
[----:B------:R-:W-:Y:S05]  /*0170*/  EXIT ;  /* 0x000000000000794d */ /* 0x000fea0003800000 */
.L_x_0:
[----:B------:R-:W-:-:S00]  /*0180*/  BRA `(.L_x_0) ;  /* 0xfffffffc00fc7947 */ /* 0x000fc0000383ffff */
[----:B------:R-:W-:-:S00]  /*0190*/  NOP ;  /* 0x0000000000007918 */ /* 0x000fc00000000000 */
        /* <DEDUP_REMOVED lines=14> */
.L_x_19:


//--------------------- .text._Z10calculoGPUfffiPf --------------------------
	.section	.text._Z10calculoGPUfffiPf,"ax",@progbits
	.align	128
        .global         _Z10calculoGPUfffiPf
        .type           _Z10calculoGPUfffiPf,@function
        .size           _Z10calculoGPUfffiPf,(.L_x_20 - _Z10calculoGPUfffiPf)
        .other          _Z10calculoGPUfffiPf,@"STO_CUDA_ENTRY STV_DEFAULT"
_Z10calculoGPUfffiPf:
.text._Z10calculoGPUfffiPf:
        /* <DEDUP_REMOVED lines=14> */
[----:B------:R-:W-:Y:S01]  /*00e0*/  ISETP.GE.AND P0, PT, R0, 0x2, PT ;  /* 0x000000020000780c */ /* 0x000fe20003f06270 */
[----:B------:R-:W-:Y:S01]  /*00f0*/  BSSY.RECONVERGENT B2, `(.L_x_1) ;  /* 0x00000d6000027945 */ /* 0x000fe20003800200 */
[----:B0-----:R-:W-:-:S11]  /*0100*/  HFMA2 R3, -RZ, RZ, 0, 0 ;  /* 0x00000000ff037431 */ /* 0x001fd600000001ff */
[----:B------:R-:W-:Y:S05]  /*0110*/  @!P0 BRA `(.L_x_2) ;  /* 0x0000000c004c8947 */ /* 0x000fea0003800000 */
[----:B------:R-:W-:Y:S01]  /*0120*/  MOV R3, 0x322e41d4 ;  /* 0x322e41d400037802 */ /* 0x000fe20000000f00 */
[----:B------:R-:W-:Y:S01]  /*0130*/  BSSY.RECONVERGENT B1, `(.L_x_3) ;  /* 0x00000a6000017945 */ /* 0x000fe20003800200 */
[----:B------:R-:W-:Y:S02]  /*0140*/  MOV R2, 0x3fb8aa3b ;  /* 0x3fb8aa3b00027802 */ /* 0x000fe40000000f00 */
[----:B------:R-:W-:Y:S02]  /*0150*/  MOV R5, 0x3e9be32a ;  /* 0x3e9be32a00057802 */ /* 0x000fe40000000f00 */
[----:B------:R-:W-:Y:S01]  /*0160*/  IADD3 R7, PT, PT, R0, -0x1, RZ ;  /* 0xffffffff00077810 */ /* 0x000fe20007ffe0ff */
[----:B------:R-:W-:Y:S01]  /*0170*/  FFMA R2, R3, R2, 5.7566175826195831178e-08 ;  /* 0x33773eae03027423 */ /* 0x000fe20000000002 */
[----:B------:R-:W-:-:S03]  /*0180*/  MOV R8, 0x1 ;  /* 0x0000000100087802 */ /* 0x000fc60000000f00 */
[----:B------:R-:W-:-:S04]  /*0190*/  FFMA R2, R5, 1.9251366722983220825e-08, R2 ;  /* 0x32a55e3405027823 */ /* 0x000fc80000000002 */
[----:B------:R-:W-:-:S04]  /*01a0*/  FFMA R2, R3, 0.033907372504472732544, R2 ;  /* 0x3d0ae27503027823 */ /* 0x000fc80000000002 */
[----:B------:R-:W-:Y:S01]  /*01b0*/  FFMA R4, R5, 0.011302457191050052643, R2 ;  /* 0x3c392df105047823 */ /* 0x000fe20000000002 */
[----:B------:R-:W-:-:S03]  /*01c0*/  IADD3 R5, PT, PT, R0, -0x2, RZ ;  /* 0xfffffffe00057810 */ /* 0x000fc60007ffe0ff */
[----:B------:R-:W-:Y:S01]  /*01d0*/  FADD R2, R4, 1.439253687858581543 ;  /* 0x3fb8397704027421 */ /* 0x000fe20000000000 */
[----:B------:R-:W-:Y:S02]  /*01e0*/  ISETP.GE.U32.AND P0, PT, R5, 0x3, PT ;  /* 0x000000030500780c */ /* 0x000fe40003f06070 */
[----:B------:R-:W-:Y:S01]  /*01f0*/  LOP3.LUT R5, R7, 0x3, RZ, 0xc0, !PT ;  /* 0x0000000307057812 */ /* 0x000fe200078ec0ff */
[----:B------:R-:W-:-:S04]  /*0200*/  FADD R3, R2, -1.439253687858581543 ;  /* 0xbfb8397702037421 */ /* 0x000fc80000000000 */
[----:B------:R-:W-:Y:S01]  /*0210*/  FADD R4, R4, -R3 ;  /* 0x8000000304047221 */ /* 0x000fe20000000000 */
[----:B------:R-:W-:-:S05]  /*0220*/  MOV R3, RZ ;  /* 0x000000ff00037202 */ /* 0x000fca0000000f00 */
[----:B------:R-:W-:Y:S05]  /*0230*/  @!P0 BRA `(.L_x_4) ;  /* 0x0000000800548947 */ /* 0x000fea0003800000 */
[----:B------:R-:W0:Y:S01]  /*0240*/  LDC R6, c[0x0][0x388] ;  /* 0x0000e200ff067b82 */ /* 0x000e220000000800 */
[----:B------:R-:W-:Y:S01]  /*0250*/  LOP3.LUT R8, R7, 0xfffffffc, RZ, 0xc0, !PT ;  /* 0xfffffffc07087812 */ /* 0x000fe200078ec0ff */
[----:B------:R-:W-:Y:S01]  /*0260*/  HFMA2 R7, -RZ, RZ, 0, 0 ;  /* 0x00000000ff077431 */ /* 0x000fe200000001ff */
[----:B------:R-:W-:Y:S01]  /*0270*/  BSSY.RECONVERGENT B0, `(.L_x_5) ;  /* 0x0000090000007945 */ /* 0x000fe20003800200 */
[----:B------:R-:W-:Y:S02]  /*0280*/  MOV R3, RZ ;  /* 0x000000ff00037202 */ /* 0x000fe40000000f00 */
[----:B------:R-:W-:Y:S02]  /*0290*/  MOV R16, 0xffffffff ;  /* 0xffffffff00107802 */ /* 0x000fe40000000f00 */
[----:B------:R-:W-:-:S07]  /*02a0*/  IADD3 R8, PT, PT, -R8, RZ, RZ ;  /* 0x000000ff08087210 */ /* 0x000fce0007ffe1ff */
.L_x_14:
[C---:B------:R-:W-:Y:S01]  /*02b0*/  IADD3 R9, PT, PT, R16.reuse, 0x1, RZ ;  /* 0x0000000110097810 */ /* 0x040fe20007ffe0ff */
[----:B------:R-:W-:Y:S01]  /*02c0*/  BSSY.RECONVERGENT B3, `(.L_x_6) ;  /* 0x0000028000037945 */ /* 0x000fe20003800200 */
[C---:B------:R-:W-:Y:S02]  /*02d0*/  IADD3 R10, PT, PT, R16.reuse, -0x2, RZ ;  /* 0xfffffffe100a7810 */ /* 0x040fe40007ffe0ff */
[----:B------:R-:W-:Y:S02]  /*02e0*/  I2FP.F32.S32 R9, R9 ;  /* 0x0000000900097245 */ /* 0x000fe40000201400 */
[----:B------:R-:W-:Y:S02]  /*02f0*/  I2FP.F32.S32 R13, R16 ;  /* 0x00000010000d7245 */ /* 0x000fe40000201400 */
[----:B------:R-:W-:Y:S01]  /*0300*/  I2FP.F32.S32 R11, R10 ;  /* 0x0000000a000b7245 */ /* 0x000fe20000201400 */
[-C--:B0-----:R-:W-:Y:S01]  /*0310*/  FMUL R15, R9, R6.reuse ;  /* 0x00000006090f7220 */ /* 0x081fe20000400000 */
[----:B------:R-:W-:Y:S01]  /*0320*/  IADD3 R9, PT, PT, R16, -0x1, RZ ;  /* 0xffffffff10097810 */ /* 0x000fe20007ffe0ff */
[-C--:B------:R-:W-:Y:S01]  /*0330*/  FMUL R13, R13, R6.reuse ;  /* 0x000000060d0d7220 */ /* 0x080fe20000400000 */
[----:B------:R-:W-:Y:S01]  /*0340*/  IADD3 R8, PT, PT, R8, 0x4, RZ ;  /* 0x0000000408087810 */ /* 0x000fe20007ffe0ff */
[----:B------:R-:W-:Y:S01]  /*0350*/  FMUL R11, R11, R6 ;  /* 0x000000060b0b7220 */ /* 0x000fe20000400000 */
[----:B------:R-:W-:-:S02]  /*0360*/  FSETP.NEU.AND P0, PT, R15, RZ, PT ;  /* 0x000000ff0f00720b */ /* 0x000fc40003f0d000 */
[----:B------:R-:W-:Y:S02]  /*0370*/  I2FP.F32.S32 R9, R9 ;  /* 0x0000000900097245 */ /* 0x000fe40000201400 */
[----:B------:R-:W-:-:S03]  /*0380*/  MOV R10, 0x3f800000 ;  /* 0x3f800000000a7802 */ /* 0x000fc60000000f00 */
[----:B------:R-:W-:-:S06]  /*0390*/  FMUL R9, R9, R6 ;  /* 0x0000000609097220 */ /* 0x000fcc0000400000 */
[----:B------:R-:W-:Y:S05]  /*03a0*/  @!P0 BRA `(.L_x_7) ;  /* 0x0000000000648947 */ /* 0x000fea0003800000 */
[CC--:B------:R-:W-:Y:S01]  /*03b0*/  FMUL R17, R2.reuse, R15.reuse ;  /* 0x0000000f02117220 */ /* 0x0c0fe20000400000 */
[----:B------:R-:W-:Y:S02]  /*03c0*/  MOV R21, 0x391fcb8e ;  /* 0x391fcb8e00157802 */ /* 0x000fe40000000f00 */
[-C--:B------:R-:W-:Y:S01]  /*03d0*/  FSETP.NAN.AND P2, PT, |R15|, |R15|.reuse, PT ;  /* 0x4000000f0f00720b */ /* 0x080fe20003f48200 */
[----:B------:R-:W0:Y:S01]  /*03e0*/  FRND R10, R17 ;  /* 0x00000011000a7307 */ /* 0x000e220000201000 */
[----:B------:R-:W-:Y:S01]  /*03f0*/  FFMA R19, R2, R15, -R17 ;  /* 0x0000000f02137223 */ /* 0x000fe20000000811 */
[----:B------:R-:W-:-:S03]  /*0400*/  FSETP.GT.AND P1, PT, |R17|, 152, PT ;  /* 0x431800001100780b */ /* 0x000fc60003f24200 */
[----:B------:R-:W-:Y:S01]  /*0410*/  FFMA R19, R4, R15, R19 ;  /* 0x0000000f04137223 */ /* 0x000fe20000000013 */
[----:B0-----:R-:W-:Y:S01]  /*0420*/  FADD R12, R17, -R10 ;  /* 0x8000000a110c7221 */ /* 0x001fe20000000000 */
[----:B------:R-:W-:-:S03]  /*0430*/  FSETP.GT.AND P0, PT, R10, RZ, PT ;  /* 0x000000ff0a00720b */ /* 0x000fc60003f04000 */
[----:B------:R-:W-:Y:S01]  /*0440*/  FADD R12, R12, R19 ;  /* 0x000000130c0c7221 */ /* 0x000fe20000000000 */
[----:B------:R-:W-:Y:S02]  /*0450*/  SEL R10, RZ, 0x83000000, P0 ;  /* 0x83000000ff0a7807 */ /* 0x000fe40000000000 */
[----:B------:R-:W-:Y:S01]  /*0460*/  FSETP.GEU.AND P0, PT, R17, RZ, PT ;  /* 0x000000ff1100720b */ /* 0x000fe20003f0e000 */
[----:B------:R-:W-:Y:S01]  /*0470*/  FFMA R19, R12, R21, 0.0013391353422775864601 ;  /* 0x3aaf85ed0c137423 */ /* 0x000fe20000000015 */
[----:B------:R-:W-:-:S03]  /*0480*/  IADD3 R14, PT, PT, R10, 0x7f000000, RZ ;  /* 0x7f0000000a0e7810 */ /* 0x000fc60007ffe0ff */
[C---:B------:R-:W-:Y:S02]  /*0490*/  FFMA R21, R12.reuse, R19, 0.0096188392490148544312 ;  /* 0x3c1d98560c157423 */ /* 0x040fe40000000013 */
[----:B------:R-:W0:Y:S02]  /*04a0*/  F2I.NTZ R19, R17 ;  /* 0x0000001100137305 */ /* 0x000e240000203100 */
[----:B------:R-:W-:-:S04]  /*04b0*/  FFMA R21, R12, R21, 0.055503588169813156128 ;  /* 0x3d6357bb0c157423 */ /* 0x000fc80000000015 */
[----:B------:R-:W-:-:S04]  /*04c0*/  FFMA R21, R12, R21, 0.24022644758224487305 ;  /* 0x3e75fdec0c157423 */ /* 0x000fc80000000015 */
[----:B------:R-:W-:-:S04]  /*04d0*/  FFMA R21, R12, R21, 0.69314718246459960938 ;  /* 0x3f3172180c157423 */ /* 0x000fc80000000015 */
[----:B------:R-:W-:Y:S01]  /*04e0*/  FFMA R21, R12, R21, 1 ;  /* 0x3f8000000c157423 */ /* 0x000fe20000000015 */
[----:B0-----:R-:W-:Y:S02]  /*04f0*/  LEA R19, R19, -R10, 0x17 ;  /* 0x8000000a13137211 */ /* 0x001fe400078eb8ff */
[----:B------:R-:W-:Y:S01]  /*0500*/  FSEL R10, RZ, +INF , !P0 ;  /* 0x7f800000ff0a7808 */ /* 0x000fe20004000000 */
[----:B------:R-:W-:-:S04]  /*0510*/  FMUL R14, R14, R21 ;  /* 0x000000150e0e7220 */ /* 0x000fc80000400000 */
[----:B------:R-:W-:Y:S01]  /*0520*/  @!P1 FMUL R10, R19, R14 ;  /* 0x0000000e130a9220 */ /* 0x000fe20000400000 */
[----:B------:R-:W-:-:S07]  /*0530*/  @P2 FADD R10, R15, 2.7182817459106445312 ;  /* 0x402df8540f0a2421 */ /* 0x000fce0000000000 */
.L_x_7:
[----:B------:R-:W-:Y:S05]  /*0540*/  BSYNC.RECONVERGENT B3 ;  /* 0x0000000000037941 */ /* 0x000fea0003800200 */
.L_x_6:
[----:B------:R-:W-:Y:S01]  /*0550*/  FSETP.NEU.AND P3, PT, R13, RZ, PT ;  /* 0x000000ff0d00720b */ /* 0x000fe20003f6d000 */
[----:B------:R-:W-:Y:S01]  /*0560*/  FADD R3, R10, R3 ;  /* 0x000000030a037221 */ /* 0x000fe20000000000 */
[----:B------:R-:W-:Y:S01]  /*0570*/  BSSY.RECONVERGENT B3, `(.L_x_8) ;  /* 0x000001f000037945 */ /* 0x000fe20003800200 */
[----:B------:R-:W-:Y:S01]  /*0580*/  HFMA2 R10, -RZ, RZ, 1.875, 0 ;  /* 0x3f800000ff0a7431 */ /* 0x000fe200000001ff */
[----:B------:R-:W-:Y:S02]  /*0590*/  ISETP.NE.AND P0, PT, R8, RZ, PT ;  /* 0x000000ff0800720c */ /* 0x000fe40003f05270 */
[----:B------:R-:W-:Y:S02]  /*05a0*/  FSETP.NEU.AND P2, PT, R9, RZ, PT ;  /* 0x000000ff0900720b */ /* 0x000fe40003f4d000 */
[----:B------:R-:W-:-:S05]  /*05b0*/  FSETP.NEU.AND P1, PT, R11, RZ, PT ;  /* 0x000000ff0b00720b */ /* 0x000fca0003f2d000 */
[----:B------:R-:W-:Y:S08]  /*05c0*/  @!P3 BRA `(.L_x_9) ;  /* 0x000000000064b947 */ /* 0x000ff00003800000 */
        /* <DEDUP_REMOVED lines=25> */
.L_x_9:
[----:B------:R-:W-:Y:S05]  /*0760*/  BSYNC.RECONVERGENT B3 ;  /* 0x0000000000037941 */ /* 0x000fea0003800200 */
.L_x_8:
[----:B------:R-:W-:Y:S01]  /*0770*/  BSSY.RECONVERGENT B3, `(.L_x_10) ;  /* 0x000001d000037945 */ /* 0x000fe20003800200 */
[----:B------:R-:W-:Y:S01]  /*0780*/  FADD R3, R3, R10 ;  /* 0x0000000a03037221 */ /* 0x000fe20000000000 */
[----:B------:R-:W-:Y:S02]  /*0790*/  MOV R10, 0x3f800000 ;  /* 0x3f800000000a7802 */ /* 0x000fe40000000f00 */
[----:B------:R-:W-:Y:S05]  /*07a0*/  @!P2 BRA `(.L_x_11) ;  /* 0x000000000064a947 */ /* 0x000fea0003800000 */
[CC--:B------:R-:W-:Y:S01]  /*07b0*/  FMUL R13, R2.reuse, R9.reuse ;  /* 0x00000009020d7220 */ /* 0x0c0fe20000400000 */
[----:B------:R-:W-:Y:S01]  /*07c0*/  HFMA2 R17, -RZ, RZ, 0.64013671875, -15.109375 ;  /* 0x391fcb8eff117431 */ /* 0x000fe200000001ff */
[-C--:B------:R-:W-:Y:S02]  /*07d0*/  FSETP.NAN.AND P4, PT, |R9|, |R9|.reuse, PT ;  /* 0x400000090900720b */ /* 0x080fe40003f88200 */
        /* <DEDUP_REMOVED lines=22> */
.L_x_11:
[----:B------:R-:W-:Y:S05]  /*0940*/  BSYNC.RECONVERGENT B3 ;  /* 0x0000000000037941 */ /* 0x000fea0003800200 */
.L_x_10:
        /* <DEDUP_REMOVED lines=10> */
[----:B------:R-:W-:-:S03]  /*09f0*/  FFMA R12, R4, R11, R9 ;  /* 0x0000000b040c7223 */ /* 0x000fc60000000009 */
[----:B------:R-:W1:Y:S01]  /*0a00*/  F2I.NTZ R13, R3 ;  /* 0x00000003000d7305 */ /* 0x000e620000203100 */
[----:B0-----:R-:W-:Y:S01]  /*0a10*/  FADD R9, R3, -R10 ;  /* 0x8000000a03097221 */ /* 0x001fe20000000000 */
[----:B------:R-:W-:-:S03]  /*0a20*/  FSETP.GT.AND P1, PT, R10, RZ, PT ;  /* 0x000000ff0a00720b */ /* 0x000fc60003f24000 */
[----:B------:R-:W-:Y:S01]  /*0a30*/  FADD R9, R9, R12 ;  /* 0x0000000c09097221 */ /* 0x000fe20000000000 */
[----:B------:R-:W-:Y:S02]  /*0a40*/  SEL R10, RZ, 0x83000000, P1 ;  /* 0x83000000ff0a7807 */ /* 0x000fe40000800000 */
[----:B------:R-:W-:Y:S01]  /*0a50*/  FSETP.GEU.AND P1, PT, R3, RZ, PT ;  /* 0x000000ff0300720b */ /* 0x000fe20003f2e000 */
[----:B------:R-:W-:Y:S01]  /*0a60*/  FFMA R12, R9, R14, 0.0013391353422775864601 ;  /* 0x3aaf85ed090c7423 */ /* 0x000fe2000000000e */
[----:B-1----:R-:W-:Y:S02]  /*0a70*/  LEA R13, R13, -R10, 0x17 ;  /* 0x8000000a0d0d7211 */ /* 0x002fe400078eb8ff */
[----:B------:R-:W-:Y:S01]  /*0a80*/  FSEL R3, RZ, +INF , !P1 ;  /* 0x7f800000ff037808 */ /* 0x000fe20004800000 */
[----:B------:R-:W-:-:S04]  /*0a90*/  FFMA R12, R9, R12, 0.0096188392490148544312 ;  /* 0x3c1d9856090c7423 */ /* 0x000fc8000000000c */
[----:B------:R-:W-:-:S04]  /*0aa0*/  FFMA R12, R9, R12, 0.055503588169813156128 ;  /* 0x3d6357bb090c7423 */ /* 0x000fc8000000000c */
[----:B------:R-:W-:-:S04]  /*0ab0*/  FFMA R12, R9, R12, 0.24022644758224487305 ;  /* 0x3e75fdec090c7423 */ /* 0x000fc8000000000c */
[----:B------:R-:W-:Y:S01]  /*0ac0*/  FFMA R14, R9, R12, 0.69314718246459960938 ;  /* 0x3f317218090e7423 */ /* 0x000fe2000000000c */
[----:B------:R-:W-:-:S03]  /*0ad0*/  IADD3 R12, PT, PT, R10, 0x7f000000, RZ ;  /* 0x7f0000000a0c7810 */ /* 0x000fc60007ffe0ff */
[----:B------:R-:W-:-:S04]  /*0ae0*/  FFMA R9, R9, R14, 1 ;  /* 0x3f80000009097423 */ /* 0x000fc8000000000e */
[----:B------:R-:W-:-:S04]  /*0af0*/  FMUL R12, R12, R9 ;  /* 0x000000090c0c7220 */ /* 0x000fc80000400000 */
[----:B------:R-:W-:Y:S01]  /*0b00*/  @!P2 FMUL R3, R13, R12 ;  /* 0x0000000c0d03a220 */ /* 0x000fe20000400000 */
[----:B------:R-:W-:-:S07]  /*0b10*/  @P3 FADD R3, R11, 2.7182817459106445312 ;  /* 0x402df8540b033421 */ /* 0x000fce0000000000 */
.L_x_13:
[----:B------:R-:W-:Y:S05]  /*0b20*/  BSYNC.RECONVERGENT B3 ;  /* 0x0000000000037941 */ /* 0x000fea0003800200 */
.L_x_12:
[----:B------:R-:W-:Y:S01]  /*0b30*/  FADD R3, R18, R3 ;  /* 0x0000000312037221 */ /* 0x000fe20000000000 */
[----:B------:R-:W-:Y:S02]  /*0b40*/  IADD3 R16, PT, PT, R16, -0x4, RZ ;  /* 0xfffffffc10107810 */ /* 0x000fe40007ffe0ff */
[----:B------:R-:W-:Y:S01]  /*0b50*/  IADD3 R7, PT, PT, R7, 0x4, RZ ;  /* 0x0000000407077810 */ /* 0x000fe20007ffe0ff */
[----:B------:R-:W-:Y:S06]  /*0b60*/  @P0 BRA `(.L_x_14) ;  /* 0xfffffff400d00947 */ /* 0x000fec000383ffff */
[----:B------:R-:W-:Y:S05]  /*0b70*/  BSYNC.RECONVERGENT B0 ;  /* 0x0000000000007941 */ /* 0x000fea0003800200 */
.L_x_5:
[----:B------:R-:W-:-:S07]  /*0b80*/  IADD3 R8, PT, PT, R7, 0x1, RZ ;  /* 0x0000000107087810 */ /* 0x000fce0007ffe0ff */
.L_x_4:
[----:B------:R-:W-:Y:S05]  /*0b90*/  BSYNC.RECONVERGENT B1 ;  /* 0x0000000000017941 */ /* 0x000fea0003800200 */
.L_x_3:
[----:B------:R-:W-:-:S13]  /*0ba0*/  ISETP.NE.AND P0, PT, R5, RZ, PT ;  /* 0x000000ff0500720c */ /* 0x000fda0003f05270 */
[----:B------:R-:W-:Y:S05]  /*0bb0*/  @!P0 BRA `(.L_x_2) ;  /* 0x0000000000a48947 */ /* 0x000fea0003800000 */
[----:B------:R-:W0:Y:S01]  /*0bc0*/  LDC R6, c[0x0][0x388] ;  /* 0x0000e200ff067b82 */ /* 0x000e220000000800 */
[----:B------:R-:W-:Y:S02]  /*0bd0*/  IADD3 R7, PT, PT, -R8, RZ, RZ ;  /* 0x000000ff08077210 */ /* 0x000fe40007ffe1ff */
[----:B------:R-:W-:-:S07]  /*0be0*/  IADD3 R5, PT, PT, -R5, RZ, RZ ;  /* 0x000000ff05057210 */ /* 0x000fce0007ffe1ff */
.L_x_17:
[----:B------:R-:W-:Y:S01]  /*0bf0*/  IADD3 R8, PT, PT, R7, 0x1, RZ ;  /* 0x0000000107087810 */ /* 0x000fe20007ffe0ff */
[----:B------:R-:W-:Y:S01]  /*0c00*/  BSSY.RECONVERGENT B0, `(.L_x_15) ;  /* 0x0000021000007945 */ /* 0x000fe20003800200 */
[----:B------:R-:W-:Y:S02]  /*0c10*/  IADD3 R5, PT, PT, R5, 0x1, RZ ;  /* 0x0000000105057810 */ /* 0x000fe40007ffe0ff */
[----:B------:R-:W-:Y:S02]  /*0c20*/  I2FP.F32.S32 R9, R8 ;  /* 0x0000000800097245 */ /* 0x000fe40000201400 */
[----:B------:R-:W-:Y:S02]  /*0c30*/  ISETP.NE.AND P3, PT, R5, RZ, PT ;  /* 0x000000ff0500720c */ /* 0x000fe40003f65270 */
[----:B------:R-:W-:Y:S01]  /*0c40*/  MOV R8, 0x3f800000 ;  /* 0x3f80000000087802 */ /* 0x000fe20000000f00 */
[----:B0-----:R-:W-:-:S05]  /*0c50*/  FMUL R15, R9, R6 ;  /* 0x00000006090f7220 */ /* 0x001fca0000400000 */
[----:B------:R-:W-:-:S13]  /*0c60*/  FSETP.NEU.AND P0, PT, R15, RZ, PT ;  /* 0x000000ff0f00720b */ /* 0x000fda0003f0d000 */
        /* <DEDUP_REMOVED lines=26> */
.L_x_16:
[----:B------:R-:W-:Y:S05]  /*0e10*/  BSYNC.RECONVERGENT B0 ;  /* 0x0000000000007941 */ /* 0x000fea0003800200 */
.L_x_15:
[----:B------:R-:W-:Y:S01]  /*0e20*/  IADD3 R7, PT, PT, R7, -0x1, RZ ;  /* 0xffffffff07077810 */ /* 0x000fe20007ffe0ff */
[----:B------:R-:W-:Y:S01]  /*0e30*/  FADD R3, R8, R3 ;  /* 0x0000000308037221 */ /* 0x000fe20000000000 */
[----:B------:R-:W-:Y:S06]  /*0e40*/  @P3 BRA `(.L_x_17) ;  /* 0xfffffffc00683947 */ /* 0x000fec000383ffff */
.L_x_2:
[----:B------:R-:W-:Y:S05]  /*0e50*/  BSYNC.RECONVERGENT B2 ;  /* 0x0000000000027941 */ /* 0x000fea0003800200 */
.L_x_1:
[----:B------:R-:W0:Y:S01]  /*0e60*/  LDC R2, c[0x0][0x384] ;  /* 0x0000e100ff027b82 */ /* 0x000e220000000800 */
[----:B------:R-:W0:Y:S07]  /*0e70*/  LDCU UR6, c[0x0][0x388] ;  /* 0x00007100ff0677ac */ /* 0x000e2e0008000800 */
[----:B------:R-:W1:Y:S01]  /*0e80*/  LDC.64 R4, c[0x0][0x390] ;  /* 0x0000e400ff047b82 */ /* 0x000e620000000a00 */
[----:B0-----:R-:W-:Y:S01]  /*0e90*/  FFMA R7, R3, UR6, R2 ;  /* 0x0000000603077c23 */ /* 0x001fe20008000002 */
[----:B-1----:R-:W-:-:S05]  /*0ea0*/  IMAD.WIDE R2, R0, 0x4, R4 ;  /* 0x0000000400027825 */ /* 0x002fca00078e0204 */
[----:B------:R-:W-:Y:S01]  /*0eb0*/  STG.E desc[UR4][R2.64], R7 ;  /* 0x0000000702007986 */ /* 0x000fe2000c101904 */
[----:B------:R-:W-:Y:S05]  /*0ec0*/  EXIT ;  /* 0x000000000000794d */ /* 0x000fea0003800000 */
.L_x_18:
        /* <DEDUP_REMOVED lines=11> */
.L_x_20:


//--------------------- .nv.shared.reserved.0     --------------------------
	.section	.nv.shared.reserved.0,"aw",@nobits
	.weak		__nv_reservedSMEM_offset_0_alias
	.size		__nv_reservedSMEM_offset_0_alias, 0, 64
	.other		__nv_reservedSMEM_offset_0_alias,@"STO_CUDA_RESERVED_SHARED STV_DEFAULT"
__nv_reservedSMEM_offset_0_alias:
	.zero		0
	.zero		64


//--------------------- .nv.constant0._Z11calculoGPU2fffiPKfPf --------------------------
	.section	.nv.constant0._Z11calculoGPU2fffiPKfPf,"a",@progbits
	.sectionflags	@""
	.align	4
.nv.constant0._Z11calculoGPU2fffiPKfPf:
	.zero		928


//--------------------- .nv.constant0._Z10calculoGPUfffiPf --------------------------
	.section	.nv.constant0._Z10calculoGPUfffiPf,"a",@progbits
	.sectionflags	@""
	.align	4
.nv.constant0._Z10calculoGPUfffiPf:
	.zero		920


//--------------------- SYMBOLS --------------------------

	.type		.nv.reservedSmem.offset0,@object
	.size		.nv.reservedSmem.offset0,0x4
